	.headerflags	@"EF_CUDA_TEXMODE_UNIFIED EF_CUDA_64BIT_ADDRESS EF_CUDA_SM86 EF_CUDA_VIRTUAL_SM(EF_CUDA_SM86)"
	.elftype	@"ET_EXEC"


//--------------------- .nv.info                  --------------------------
	.section	.nv.info,"",@"SHT_CUDA_INFO"
	.align	4


	//----- nvinfo : EIATTR_REGCOUNT
	.align		4
        /*0000*/ 	.byte	0x04, 0x2f
        /*0002*/ 	.short	(.L_1 - .L_0)
	.align		4
.L_0:
        /*0004*/ 	.word	index@(triton_tem_fused_bmm_3)
        /*0008*/ 	.word	0x00000048


	//----- nvinfo : EIATTR_MIN_STACK_SIZE
	.align		4
.L_1:
        /*000c*/ 	.byte	0x04, 0x12
        /*000e*/ 	.short	(.L_3 - .L_2)
	.align		4
.L_2:
        /*0010*/ 	.word	index@(triton_tem_fused_bmm_3)
        /*0014*/ 	.word	0x00000000


	//----- nvinfo : EIATTR_FRAME_SIZE
	.align		4
.L_3:
        /*0018*/ 	.byte	0x04, 0x11
        /*001a*/ 	.short	(.L_5 - .L_4)
	.align		4
.L_4:
        /*001c*/ 	.word	index@(triton_tem_fused_bmm_3)
        /*0020*/ 	.word	0x00000000


	//----- nvinfo : EIATTR_MIN_STACK_SIZE
	.align		4
.L_5:
        /*0024*/ 	.byte	0x04, 0x12
        /*0026*/ 	.short	(.L_7 - .L_6)
	.align		4
.L_6:
        /*0028*/ 	.word	index@(triton_tem_fused_bmm_3)
        /*002c*/ 	.word	0x00000000
.L_7:


//--------------------- .nv.info.triton_tem_fused_bmm_3 --------------------------
	.section	.nv.info.triton_tem_fused_bmm_3,"",@"SHT_CUDA_INFO"
	.sectionflags	@""
	.align	4


	//----- nvinfo : EIATTR_CUDA_API_VERSION
	.align		4
        /*0000*/ 	.byte	0x04, 0x37
        /*0002*/ 	.short	(.L_9 - .L_8)
.L_8:
        /*0004*/ 	.word	0x0000007c


	//----- nvinfo : EIATTR_SW2861232_WAR
	.align		4
.L_9:
        /*0008*/ 	.byte	0x01, 0x35
	.zero		2


	//----- nvinfo : EIATTR_PARAM_CBANK
	.align		4
        /*000c*/ 	.byte	0x04, 0x0a
        /*000e*/ 	.short	(.L_11 - .L_10)
	.align		4
.L_10:
        /*0010*/ 	.word	index@(.nv.constant0.triton_tem_fused_bmm_3)
        /*0014*/ 	.short	0x0160
        /*0016*/ 	.short	0x0020


	//----- nvinfo : EIATTR_CBANK_PARAM_SIZE
	.align		4
.L_11:
        /*0018*/ 	.byte	0x03, 0x19
        /*001a*/ 	.short	0x0020


	//----- nvinfo : EIATTR_KPARAM_INFO
	.align		4
        /*001c*/ 	.byte	0x04, 0x17
        /*001e*/ 	.short	(.L_13 - .L_12)
.L_12:
        /*0020*/ 	.word	0x00000000
        /*0024*/ 	.short	0x0003
        /*0026*/ 	.short	0x0018
        /*0028*/ 	.byte	0x00, 0xf4, 0x21, 0x00


	//----- nvinfo : EIATTR_KPARAM_INFO
	.align		4
.L_13:
        /*002c*/ 	.byte	0x04, 0x17
        /*002e*/ 	.short	(.L_15 - .L_14)
.L_14:
        /*0030*/ 	.word	0x00000000
        /*0034*/ 	.short	0x0002
        /*0036*/ 	.short	0x0010
        /*0038*/ 	.byte	0x00, 0xf4, 0x21, 0x00


	//----- nvinfo : EIATTR_KPARAM_INFO
	.align		4
.L_15:
        /*003c*/ 	.byte	0x04, 0x17
        /*003e*/ 	.short	(.L_17 - .L_16)
.L_16:
        /*0040*/ 	.word	0x00000000
        /*0044*/ 	.short	0x0001
        /*0046*/ 	.short	0x0008
        /*0048*/ 	.byte	0x00, 0xf4, 0x21, 0x00


	//----- nvinfo : EIATTR_KPARAM_INFO
	.align		4
.L_17:
        /*004c*/ 	.byte	0x04, 0x17
        /*004e*/ 	.short	(.L_19 - .L_18)
.L_18:
        /*0050*/ 	.word	0x00000000
        /*0054*/ 	.short	0x0000
        /*0056*/ 	.short	0x0000
        /*0058*/ 	.byte	0x00, 0xf4, 0x21, 0x00


	//----- nvinfo : EIATTR_MAXREG_COUNT
	.align		4
.L_19:
        /*005c*/ 	.byte	0x03, 0x1b
        /*005e*/ 	.short	0x00ff


	//----- nvinfo : EIATTR_EXIT_INSTR_OFFSETS
	.align		4
        /*0060*/ 	.byte	0x04, 0x1c
        /*0062*/ 	.short	(.L_21 - .L_20)


	//   ....[0]....
.L_20:
        /*0064*/ 	.word	0x00001500


	//   ....[1]....
        /*0068*/ 	.word	0x00001560


	//----- nvinfo : EIATTR_REQNTID
	.align		4
.L_21:
        /*006c*/ 	.byte	0x04, 0x10
        /*006e*/ 	.short	(.L_23 - .L_22)
.L_22:
        /*0070*/ 	.word	0x00000080
        /*0074*/ 	.word	0x00000001
        /*0078*/ 	.word	0x00000001
.L_23:


//--------------------- .nv.callgraph             --------------------------
	.section	.nv.callgraph,"",@"SHT_CUDA_CALLGRAPH"
	.align	4
	.sectionentsize	8
	.align		4
        /*0000*/ 	.word	0x00000000
	.align		4
        /*0004*/ 	.word	0xffffffff
	.align		4
        /*0008*/ 	.word	0x00000000
	.align		4
        /*000c*/ 	.word	0xfffffffe
	.align		4
        /*0010*/ 	.word	0x00000000
	.align		4
        /*0014*/ 	.word	0xfffffffd
	.align		4
        /*0018*/ 	.word	0x00000000
	.align		4
        /*001c*/ 	.word	0xfffffffc


//--------------------- .nv.rel.action            --------------------------
	.section	.nv.rel.action,"",@"SHT_CUDA_RELOCINFO"
	.align	8
	.sectionentsize	8
        /*0000*/ 	.byte	0x73, 0x00, 0x00, 0x00, 0x00, 0x00, 0x00, 0x00, 0x00, 0x00, 0x00, 0x11, 0x25, 0x00, 0x05, 0x36


//--------------------- .nv.constant2.triton_tem_fused_bmm_3 --------------------------
	.section	.nv.constant2.triton_tem_fused_bmm_3,"a",@progbits
	.sectionflags	@""
	.align	4
.nv.constant2.triton_tem_fused_bmm_3:
        /*0000*/ 	.byte	0x00, 0x00, 0x10, 0x00, 0x00, 0x00, 0x00, 0x00


//--------------------- .nv.constant0.triton_tem_fused_bmm_3 --------------------------
	.section	.nv.constant0.triton_tem_fused_bmm_3,"a",@progbits
	.sectionflags	@""
	.align	4
.nv.constant0.triton_tem_fused_bmm_3:
	.zero		384


//--------------------- .text.triton_tem_fused_bmm_3 --------------------------
	.section	.text.triton_tem_fused_bmm_3,"ax",@progbits
	.sectionflags	@"SHF_BARRIERS=1"
	.sectioninfo	@"SHI_REGISTERS=72"
	.align	128
        .global         triton_tem_fused_bmm_3
        .type           triton_tem_fused_bmm_3,@function
        .size           triton_tem_fused_bmm_3,(.L_x_2 - triton_tem_fused_bmm_3)
        .other          triton_tem_fused_bmm_3,@"STO_CUDA_ENTRY STV_DEFAULT"
triton_tem_fused_bmm_3:
.text.triton_tem_fused_bmm_3:
[----:B------:R-:W-:Y:S02]  /*0000*/  IMAD.MOV.U32 R1, RZ, RZ, c[0x0][0x28] ;  /* 0x00000a00ff017624 */ /* 0x000fe400078e00ff */
[----:B------:R-:W1:Y:S01]  /*0010*/  S2R R9, SR_CTAID.X ;  /* 0x0000000000097919 */ /* 0x000e620000002500 */
[----:B------:R-:W-:Y:S01]  /*0020*/  IMAD.MOV.U32 R3, RZ, RZ, -0x8 ;  /* 0xfffffff8ff037424 */ /* 0x000fe200078e00ff */
[----:B------:R-:W-:Y:S01]  /*0030*/  ULDC.64 UR6, c[0x0][0x118] ;  /* 0x0000460000067ab9 */ /* 0x000fe20000000a00 */
[----:B------:R-:W-:Y:S01]  /*0040*/  IMAD.MOV.U32 R36, RZ, RZ, RZ ;  /* 0x000000ffff247224 */ /* 0x000fe200078e00ff */
[----:B------:R-:W2:Y:S01]  /*0050*/  S2R R32, SR_TID.X ;  /* 0x0000000000207919 */ /* 0x000ea20000002100 */
[----:B------:R-:W-:Y:S01]  /*0060*/  CS2R R28, SRZ ;  /* 0x00000000001c7805 */ /* 0x000fe2000001ff00 */
[----:B------:R-:W-:Y:S01]  /*0070*/  CS2R R30, SRZ ;  /* 0x00000000001e7805 */ /* 0x000fe2000001ff00 */
[----:B------:R-:W-:Y:S01]  /*0080*/  UMOV UR4, 0xffffffff ;  /* 0xffffffff00047882 */ /* 0x000fe20000000000 */
[----:B------:R-:W3:Y:S01]  /*0090*/  S2R R33, SR_CTAID.Y ;  /* 0x0000000000217919 */ /* 0x000ee20000002600 */
[----:B------:R-:W-:Y:S01]  /*00a0*/  ULDC.64 UR8, c[0x0][0x168] ;  /* 0x00005a0000087ab9 */ /* 0x000fe20000000a00 */
[----:B-1----:R-:W-:-:S02]  /*00b0*/  SHF.R.S32.HI R0, RZ, 0x1f, R9 ;  /* 0x0000001fff007819 */ /* 0x002fc40000011409 */
[-C--:B------:R-:W-:Y:S02]  /*00c0*/  IABS R10, R9.reuse ;  /* 0x00000009000a7213 */ /* 0x080fe40000000000 */
[----:B------:R-:W-:Y:S01]  /*00d0*/  LEA.HI R0, R0, R9, RZ, 0x4 ;  /* 0x0000000900007211 */ /* 0x000fe200078f20ff */
[----:B--2---:R-:W-:Y:S01]  /*00e0*/  IMAD.SHL.U32 R54, R32, 0x8, RZ ;  /* 0x0000000820367824 */ /* 0x004fe200078e00ff */
[C---:B------:R-:W-:Y:S02]  /*00f0*/  ISETP.GE.AND P2, PT, R9.reuse, RZ, PT ;  /* 0x000000ff0900720c */ /* 0x040fe40003f46270 */
[----:B------:R-:W-:Y:S02]  /*0100*/  SHF.R.S32.HI R4, RZ, 0x4, R0 ;  /* 0x00000004ff047819 */ /* 0x000fe40000011400 */
[----:B------:R-:W-:Y:S02]  /*0110*/  LOP3.LUT R0, R0, 0xfffffff0, RZ, 0xc0, !PT ;  /* 0xfffffff000007812 */ /* 0x000fe400078ec0ff */
[----:B------:R-:W-:Y:S01]  /*0120*/  LOP3.LUT R53, R32, 0x4, RZ, 0xc0, !PT ;  /* 0x0000000420357812 */ /* 0x000fe200078ec0ff */
[----:B------:R-:W-:Y:S01]  /*0130*/  IMAD R2, R4, R3, 0x10 ;  /* 0x0000001004027424 */ /* 0x000fe200078e0203 */
[----:B------:R-:W-:Y:S01]  /*0140*/  SHF.R.U32.HI R57, RZ, 0x2, R32 ;  /* 0x00000002ff397819 */ /* 0x000fe20000011620 */
[----:B------:R-:W-:Y:S01]  /*0150*/  IMAD.IADD R0, R9, 0x1, -R0 ;  /* 0x0000000109007824 */ /* 0x000fe200078e0a00 */
[C---:B------:R-:W-:Y:S01]  /*0160*/  LOP3.LUT R59, R32.reuse, 0x10, RZ, 0xc0, !PT ;  /* 0x00000010203b7812 */ /* 0x040fe200078ec0ff */
[----:B------:R-:W-:Y:S01]  /*0170*/  IMAD.SHL.U32 R9, R32, 0x20, RZ ;  /* 0x0000002020097824 */ /* 0x000fe200078e00ff */
[----:B------:R-:W-:-:S02]  /*0180*/  IMNMX R5, R2, 0x8, PT ;  /* 0x0000000802057817 */ /* 0x000fc40003800200 */
[----:B------:R-:W-:Y:S02]  /*0190*/  LOP3.LUT R57, R57, 0x8, RZ, 0xc0, !PT ;  /* 0x0000000839397812 */ /* 0x000fe400078ec0ff */
[-C--:B------:R-:W-:Y:S02]  /*01a0*/  IABS R11, R5.reuse ;  /* 0x00000005000b7213 */ /* 0x080fe40000000000 */
[----:B------:R-:W-:Y:S02]  /*01b0*/  IABS R12, R5 ;  /* 0x00000005000c7213 */ /* 0x000fe40000000000 */
[----:B------:R-:W1:Y:S01]  /*01c0*/  I2F.RP R6, R11 ;  /* 0x0000000b00067306 */ /* 0x000e620000209400 */
[----:B------:R-:W-:Y:S02]  /*01d0*/  LOP3.LUT R58, R32, 0x40, RZ, 0xc0, !PT ;  /* 0x00000040203a7812 */ /* 0x000fe400078ec0ff */
[----:B------:R-:W-:Y:S01]  /*01e0*/  IMAD.MOV R13, RZ, RZ, -R12 ;  /* 0x000000ffff0d7224 */ /* 0x000fe200078e0a0c */
[----:B------:R-:W-:-:S02]  /*01f0*/  LOP3.LUT R9, R9, 0x3e0, RZ, 0xc0, !PT ;  /* 0x000003e009097812 */ /* 0x000fc400078ec0ff */
[----:B------:R-:W-:Y:S02]  /*0200*/  SHF.R.U32.HI R55, RZ, 0x2, R58 ;  /* 0x00000002ff377819 */ /* 0x000fe4000001163a */
[----:B------:R-:W-:-:S04]  /*0210*/  SHF.R.U32.HI R56, RZ, 0x2, R32 ;  /* 0x00000002ff387819 */ /* 0x000fc80000011620 */
[----:B------:R-:W-:Y:S01]  /*0220*/  SGXT.U32 R56, R56, 0x4 ;  /* 0x000000043838781a */ /* 0x000fe20000000000 */
[----:B-1----:R-:W1:Y:S03]  /*0230*/  MUFU.RCP R6, R6 ;  /* 0x0000000600067308 */ /* 0x002e660000001000 */
[----:B------:R-:W-:Y:S02]  /*0240*/  LOP3.LUT R18, R56, R55, RZ, 0xfc, !PT ;  /* 0x0000003738127212 */ /* 0x000fe400078efcff */
[----:B-1----:R-:W-:Y:S02]  /*0250*/  IADD3 R2, R6, 0xffffffe, RZ ;  /* 0x0ffffffe06027810 */ /* 0x002fe40007ffe0ff */
[----:B------:R-:W-:Y:S02]  /*0260*/  IABS R6, R0 ;  /* 0x0000000000067213 */ /* 0x000fe40000000000 */
[----:B------:R1:W2:Y:S01]  /*0270*/  F2I.FTZ.U32.TRUNC.NTZ R3, R2 ;  /* 0x0000000200037305 */ /* 0x0002a2000021f000 */
[----:B------:R-:W-:-:S04]  /*0280*/  LOP3.LUT R0, R0, R5, RZ, 0x3c, !PT ;  /* 0x0000000500007212 */ /* 0x000fc800078e3cff */
[----:B------:R-:W-:Y:S02]  /*0290*/  ISETP.GE.AND P3, PT, R0, RZ, PT ;  /* 0x000000ff0000720c */ /* 0x000fe40003f66270 */
[----:B------:R-:W-:Y:S01]  /*02a0*/  SHF.R.U32.HI R0, RZ, 0x1, R59 ;  /* 0x00000001ff007819 */ /* 0x000fe2000001163b */
[----:B-1----:R-:W-:Y:S02]  /*02b0*/  IMAD.MOV.U32 R2, RZ, RZ, RZ ;  /* 0x000000ffff027224 */ /* 0x002fe400078e00ff */
[----:B--2---:R-:W-:-:S04]  /*02c0*/  IMAD.MOV R8, RZ, RZ, -R3 ;  /* 0x000000ffff087224 */ /* 0x004fc800078e0a03 */
[----:B------:R-:W-:Y:S02]  /*02d0*/  IMAD R7, R8, R11, RZ ;  /* 0x0000000b08077224 */ /* 0x000fe400078e02ff */
[----:B------:R-:W-:Y:S02]  /*02e0*/  IMAD.MOV.U32 R8, RZ, RZ, R10 ;  /* 0x000000ffff087224 */ /* 0x000fe400078e000a */
[----:B------:R-:W-:-:S06]  /*02f0*/  IMAD.HI.U32 R3, R3, R7, R2 ;  /* 0x0000000703037227 */ /* 0x000fcc00078e0002 */
[----:B------:R-:W-:-:S04]  /*0300*/  IMAD.HI.U32 R2, R3, R8, RZ ;  /* 0x0000000803027227 */ /* 0x000fc800078e00ff */
[----:B------:R-:W-:Y:S01]  /*0310*/  IMAD R2, R2, R13, R8 ;  /* 0x0000000d02027224 */ /* 0x000fe200078e0208 */
[----:B------:R-:W-:Y:S01]  /*0320*/  LOP3.LUT R8, R32, 0x2, RZ, 0xc0, !PT ;  /* 0x0000000220087812 */ /* 0x000fe200078ec0ff */
[----:B------:R-:W-:-:S03]  /*0330*/  IMAD.HI.U32 R7, R3, R6, RZ ;  /* 0x0000000603077227 */ /* 0x000fc600078e00ff */
[----:B------:R-:W-:Y:S01]  /*0340*/  ISETP.GT.U32.AND P0, PT, R11, R2, PT ;  /* 0x000000020b00720c */ /* 0x000fe20003f04070 */
[----:B------:R-:W-:Y:S01]  /*0350*/  IMAD R6, R7, R13, R6 ;  /* 0x0000000d07067224 */ /* 0x000fe200078e0206 */
[----:B------:R-:W-:Y:S01]  /*0360*/  LEA R10, R8, 0x10, 0x2 ;  /* 0x00000010080a7811 */ /* 0x000fe200078e10ff */
[C---:B------:R-:W-:Y:S01]  /*0370*/  IMAD.SHL.U32 R3, R53.reuse, 0x4, RZ ;  /* 0x0000000435037824 */ /* 0x040fe200078e00ff */
[----:B------:R-:W-:Y:S01]  /*0380*/  SHF.R.U32.HI R13, RZ, 0x1, R32 ;  /* 0x00000001ff0d7819 */ /* 0x000fe20000011620 */
[----:B------:R-:W-:-:S03]  /*0390*/  IMAD.SHL.U32 R53, R53, 0x8, RZ ;  /* 0x0000000835357824 */ /* 0x000fc600078e00ff */
[--C-:B------:R-:W-:Y:S01]  /*03a0*/  LOP3.LUT R34, R10, R57, R3.reuse, 0x1e, !PT ;  /* 0x000000390a227212 */ /* 0x100fe200078e1e03 */
[----:B------:R-:W-:Y:S01]  /*03b0*/  IMAD R10, R8, 0x4, R3 ;  /* 0x00000004080a7824 */ /* 0x000fe200078e0203 */
[----:B------:R-:W-:Y:S02]  /*03c0*/  LOP3.LUT R3, RZ, R5, RZ, 0x33, !PT ;  /* 0x00000005ff037212 */ /* 0x000fe400078e33ff */
[----:B------:R-:W-:Y:S01]  /*03d0*/  LOP3.LUT R37, R34, R9, RZ, 0xfc, !PT ;  /* 0x0000000922257212 */ /* 0x000fe200078efcff */
[----:B------:R-:W-:Y:S01]  /*03e0*/  @!P0 IMAD.IADD R2, R2, 0x1, -R11 ;  /* 0x0000000102028824 */ /* 0x000fe200078e0a0b */
[----:B------:R-:W-:Y:S01]  /*03f0*/  ISETP.GT.U32.AND P0, PT, R11, R6, PT ;  /* 0x000000060b00720c */ /* 0x000fe20003f04070 */
[----:B------:R-:W-:Y:S01]  /*0400*/  IMAD.IADD R34, R9, 0x1, R34 ;  /* 0x0000000109227824 */ /* 0x000fe200078e0222 */
[----:B------:R-:W-:Y:S02]  /*0410*/  LOP3.LUT R10, R10, R57, RZ, 0x3c, !PT ;  /* 0x000000390a0a7212 */ /* 0x000fe400078e3cff */
[----:B------:R-:W-:-:S02]  /*0420*/  ISETP.GT.U32.AND P1, PT, R11, R2, PT ;  /* 0x000000020b00720c */ /* 0x000fc40003f24070 */
[C---:B------:R-:W-:Y:S01]  /*0430*/  LOP3.LUT R38, R10.reuse, R9, RZ, 0xfc, !PT ;  /* 0x000000090a267212 */ /* 0x040fe200078efcff */
[----:B------:R-:W-:Y:S01]  /*0440*/  IMAD.IADD R35, R10, 0x1, R9 ;  /* 0x000000010a237824 */ /* 0x000fe200078e0209 */
[----:B------:R-:W-:-:S04]  /*0450*/  SHF.R.U32.HI R9, RZ, 0x4, R32 ;  /* 0x00000004ff097819 */ /* 0x000fc80000011620 */
[----:B------:R-:W-:Y:S01]  /*0460*/  SGXT.U32 R9, R9, 0x3 ;  /* 0x000000030909781a */ /* 0x000fe20000000000 */
[----:B------:R-:W-:Y:S01]  /*0470*/  @!P0 IMAD.IADD R6, R6, 0x1, -R11 ;  /* 0x0000000106068824 */ /* 0x000fe200078e0a0b */
[----:B------:R-:W-:-:S03]  /*0480*/  @!P0 IADD3 R7, R7, 0x1, RZ ;  /* 0x0000000107078810 */ /* 0x000fc60007ffe0ff */
[----:B------:R-:W-:Y:S01]  /*0490*/  @!P1 IMAD.IADD R2, R2, 0x1, -R11 ;  /* 0x0000000102029824 */ /* 0x000fe200078e0a0b */
[----:B------:R-:W-:-:S03]  /*04a0*/  ISETP.NE.AND P1, PT, R5, RZ, PT ;  /* 0x000000ff0500720c */ /* 0x000fc60003f25270 */
[----:B------:R-:W-:Y:S01]  /*04b0*/  @!P2 IMAD.MOV R2, RZ, RZ, -R2 ;  /* 0x000000ffff02a224 */ /* 0x000fe200078e0a02 */
[----:B------:R-:W-:Y:S01]  /*04c0*/  ISETP.GE.U32.AND P2, PT, R6, R11, PT ;  /* 0x0000000b0600720c */ /* 0x000fe20003f46070 */
[----:B------:R-:W-:-:S03]  /*04d0*/  IMAD.IADD R11, R53, 0x1, R0 ;  /* 0x00000001350b7824 */ /* 0x000fc600078e0200 */
[----:B------:R-:W-:Y:S02]  /*04e0*/  SEL R5, R3, R2, !P1 ;  /* 0x0000000203057207 */ /* 0x000fe40004800000 */
[----:B------:R-:W-:-:S03]  /*04f0*/  LOP3.LUT R2, R55, 0xf, R32, 0xf8, !PT ;  /* 0x0000000f37027812 */ /* 0x000fc600078ef820 */
[----:B------:R-:W-:Y:S01]  /*0500*/  IMAD R12, R4, 0x8, R5 ;  /* 0x00000008040c7824 */ /* 0x000fe200078e0205 */
[----:B------:R-:W-:Y:S01]  /*0510*/  LOP3.LUT R4, R54, 0x8, RZ, 0xc0, !PT ;  /* 0x0000000836047812 */ /* 0x000fe200078ec0ff */
[----:B------:R-:W-:Y:S02]  /*0520*/  IMAD.SHL.U32 R5, R8, 0x8, RZ ;  /* 0x0000000808057824 */ /* 0x000fe400078e00ff */
[----:B------:R-:W-:Y:S01]  /*0530*/  IMAD.SHL.U32 R39, R2, 0x80, RZ ;  /* 0x0000008002277824 */ /* 0x000fe200078e00ff */
[----:B------:R-:W-:Y:S02]  /*0540*/  @P2 IADD3 R7, R7, 0x1, RZ ;  /* 0x0000000107072810 */ /* 0x000fe40007ffe0ff */
[C---:B------:R-:W-:Y:S02]  /*0550*/  LOP3.LUT R6, R5.reuse, 0x8, R54, 0xf8, !PT ;  /* 0x0000000805067812 */ /* 0x040fe400078ef836 */
[----:B------:R-:W-:Y:S01]  /*0560*/  LOP3.LUT R10, R5, 0x50, R4, 0x1e, !PT ;  /* 0x00000050050a7812 */ /* 0x000fe200078e1e04 */
[----:B------:R-:W-:Y:S01]  /*0570*/  @!P3 IMAD.MOV R7, RZ, RZ, -R7 ;  /* 0x000000ffff07b224 */ /* 0x000fe200078e0a07 */
[----:B------:R-:W-:-:S02]  /*0580*/  LOP3.LUT R44, R11, 0x20, R6, 0x1e, !PT ;  /* 0x000000200b2c7812 */ /* 0x000fc400078e1e06 */
[----:B------:R-:W-:Y:S01]  /*0590*/  LOP3.LUT R40, R11, 0x60, R6, 0x1e, !PT ;  /* 0x000000600b287812 */ /* 0x000fe200078e1e06 */
[C---:B------:R-:W-:Y:S01]  /*05a0*/  IMAD.IADD R11, R5.reuse, 0x1, R11 ;  /* 0x00000001050b7824 */ /* 0x040fe200078e020b */
[----:B------:R-:W-:Y:S02]  /*05b0*/  LOP3.LUT R8, R5, 0x10, R4, 0x1e, !PT ;  /* 0x0000001005087812 */ /* 0x000fe400078e1e04 */
[--C-:B------:R-:W-:Y:S02]  /*05c0*/  LOP3.LUT R42, R6, 0x40, R53.reuse, 0xfe, !PT ;  /* 0x00000040062a7812 */ /* 0x100fe400078efe35 */
[C-C-:B------:R-:W-:Y:S02]  /*05d0*/  LOP3.LUT R10, R0.reuse, R10, R53.reuse, 0x1e, !PT ;  /* 0x0000000a000a7212 */ /* 0x140fe400078e1e35 */
[----:B------:R-:W-:Y:S02]  /*05e0*/  LOP3.LUT R8, R0, R8, R53, 0x1e, !PT ;  /* 0x0000000800087212 */ /* 0x000fe400078e1e35 */
[----:B------:R-:W-:-:S02]  /*05f0*/  LOP3.LUT R42, R39, R42, R0, 0xf6, !PT ;  /* 0x0000002a272a7212 */ /* 0x000fc400078ef600 */
[----:B------:R-:W-:Y:S01]  /*0600*/  LOP3.LUT R46, R0, R6, R53, 0x1e, !PT ;  /* 0x00000006002e7212 */ /* 0x000fe200078e1e35 */
[----:B------:R-:W-:Y:S01]  /*0610*/  IMAD.SHL.U32 R0, R12, 0x20, RZ ;  /* 0x000000200c007824 */ /* 0x000fe200078e00ff */
[-C--:B------:R-:W-:Y:S02]  /*0620*/  LOP3.LUT R41, R10, R39.reuse, RZ, 0xfc, !PT ;  /* 0x000000270a297212 */ /* 0x080fe400078efcff */
[C---:B------:R-:W-:Y:S02]  /*0630*/  LOP3.LUT R2, R11.reuse, 0x30, R4, 0x1e, !PT ;  /* 0x000000300b027812 */ /* 0x040fe400078e1e04 */
[----:B------:R-:W-:Y:S02]  /*0640*/  SHF.R.S32.HI R10, RZ, 0x1a, R12 ;  /* 0x0000001aff0a7819 */ /* 0x000fe4000001140c */
[----:B------:R-:W-:Y:S02]  /*0650*/  LOP3.LUT R45, R8, R39, RZ, 0xfc, !PT ;  /* 0x00000027082d7212 */ /* 0x000fe400078efcff */
[----:B------:R-:W-:-:S02]  /*0660*/  LOP3.LUT R8, R11, 0x70, R4, 0x1e, !PT ;  /* 0x000000700b087812 */ /* 0x000fc400078e1e04 */
[----:B------:R-:W-:Y:S02]  /*0670*/  LOP3.LUT R43, R2, R39, RZ, 0xfc, !PT ;  /* 0x00000027022b7212 */ /* 0x000fe400078efcff */
[----:B------:R-:W-:Y:S02]  /*0680*/  SGXT R10, R10, 0x1 ;  /* 0x000000010a0a781a */ /* 0x000fe40000000200 */
[----:B------:R-:W-:Y:S02]  /*0690*/  LOP3.LUT R2, R0, R9, RZ, 0xfc, !PT ;  /* 0x0000000900027212 */ /* 0x000fe400078efcff */
[----:B------:R-:W-:Y:S02]  /*06a0*/  LOP3.LUT R11, R6, R53, RZ, 0xfc, !PT ;  /* 0x00000035060b7212 */ /* 0x000fe400078efcff */
[-C--:B------:R-:W-:Y:S02]  /*06b0*/  LOP3.LUT R46, R46, R39.reuse, RZ, 0xfc, !PT ;  /* 0x000000272e2e7212 */ /* 0x080fe400078efcff */
[----:B------:R-:W-:-:S02]  /*06c0*/  LOP3.LUT R44, R44, R39, RZ, 0xfc, !PT ;  /* 0x000000272c2c7212 */ /* 0x000fc400078efcff */
[-C--:B------:R-:W-:Y:S02]  /*06d0*/  LOP3.LUT R40, R40, R39.reuse, RZ, 0xfc, !PT ;  /* 0x0000002728287212 */ /* 0x080fe400078efcff */
[----:B------:R-:W-:Y:S02]  /*06e0*/  LOP3.LUT R39, R8, R39, RZ, 0xfc, !PT ;  /* 0x0000002708277212 */ /* 0x000fe400078efcff */
[----:B------:R-:W-:Y:S02]  /*06f0*/  LEA.HI R8, R10, R2, RZ, 0x9 ;  /* 0x000000020a087211 */ /* 0x000fe400078f48ff */
[----:B------:R-:W-:Y:S02]  /*0700*/  LOP3.LUT R52, R11, 0x40, R54, 0xf8, !PT ;  /* 0x000000400b347812 */ /* 0x000fe400078ef836 */
[----:B------:R-:W-:Y:S02]  /*0710*/  LOP3.LUT R11, R8, 0x7ffe00, RZ, 0xc0, !PT ;  /* 0x007ffe00080b7812 */ /* 0x000fe400078ec0ff */
[----:B------:R-:W-:-:S02]  /*0720*/  LOP3.LUT R8, R52, 0x38, R13, 0x78, !PT ;  /* 0x0000003834087812 */ /* 0x000fc400078e780d */
[----:B------:R-:W-:Y:S01]  /*0730*/  SEL R3, R3, R7, !P1 ;  /* 0x0000000703037207 */ /* 0x000fe20004800000 */
[----:B------:R-:W-:Y:S01]  /*0740*/  IMAD.IADD R11, R2, 0x1, -R11 ;  /* 0x00000001020b7824 */ /* 0x000fe200078e0a0b */
[C-C-:B------:R-:W-:Y:S01]  /*0750*/  LOP3.LUT R7, R0.reuse, 0x8, R9.reuse, 0xfe, !PT ;  /* 0x0000000800077812 */ /* 0x140fe200078efe09 */
[----:B------:R-:W-:Y:S01]  /*0760*/  IMAD R51, R9, 0x80, R8 ;  /* 0x0000008009337824 */ /* 0x000fe200078e0208 */
[----:B------:R-:W-:Y:S01]  /*0770*/  LOP3.LUT R8, R0, 0x10, R9, 0xfe, !PT ;  /* 0x0000001000087812 */ /* 0x000fe200078efe09 */
[----:B------:R-:W-:Y:S01]  /*0780*/  IMAD R2, R3, 0x20, R6 ;  /* 0x0000002003027824 */ /* 0x000fe200078e0206 */
[----:B------:R-:W-:Y:S01]  /*0790*/  SHF.R.S32.HI R3, RZ, 0x1a, R3 ;  /* 0x0000001aff037819 */ /* 0x000fe20000011403 */
[----:B------:R-:W-:Y:S01]  /*07a0*/  IMAD.SHL.U32 R51, R51, 0x2, RZ ;  /* 0x0000000233337824 */ /* 0x000fe200078e00ff */
[C---:B------:R-:W-:Y:S02]  /*07b0*/  LEA.HI R13, R10.reuse, R8, RZ, 0x9 ;  /* 0x000000080a0d7211 */ /* 0x040fe400078f48ff */
[----:B------:R-:W-:-:S02]  /*07c0*/  LEA.HI R12, R10, R7, RZ, 0x9 ;  /* 0x000000070a0c7211 */ /* 0x000fc400078f48ff */
[----:B------:R-:W-:Y:S02]  /*07d0*/  SGXT R3, R3, 0x1 ;  /* 0x000000010303781a */ /* 0x000fe40000000200 */
[----:B------:R-:W-:Y:S02]  /*07e0*/  LOP3.LUT R13, R13, 0x7ffe00, RZ, 0xc0, !PT ;  /* 0x007ffe000d0d7812 */ /* 0x000fe400078ec0ff */
[----:B------:R-:W-:Y:S02]  /*07f0*/  LOP3.LUT R9, R0, 0x18, R9, 0xfe, !PT ;  /* 0x0000001800097812 */ /* 0x000fe400078efe09 */
[----:B------:R-:W-:Y:S01]  /*0800*/  LOP3.LUT R12, R12, 0x7ffe00, RZ, 0xc0, !PT ;  /* 0x007ffe000c0c7812 */ /* 0x000fe200078ec0ff */
[----:B------:R-:W-:Y:S01]  /*0810*/  IMAD.IADD R13, R8, 0x1, -R13 ;  /* 0x00000001080d7824 */ /* 0x000fe200078e0a0d */
[----:B------:R-:W-:Y:S01]  /*0820*/  LEA.HI R3, R3, R2, RZ, 0x6 ;  /* 0x0000000203037211 */ /* 0x000fe200078f30ff */
[----:B------:R-:W-:Y:S01]  /*0830*/  IMAD.SHL.U32 R8, R32, 0x400, RZ ;  /* 0x0000040020087824 */ /* 0x000fe200078e00ff */
[----:B------:R-:W-:Y:S01]  /*0840*/  LEA.HI R10, R10, R9, RZ, 0x9 ;  /* 0x000000090a0a7211 */ /* 0x000fe200078f48ff */
[----:B------:R-:W-:Y:S01]  /*0850*/  IMAD.IADD R12, R7, 0x1, -R12 ;  /* 0x00000001070c7824 */ /* 0x000fe200078e0a0c */
[----:B------:R-:W-:Y:S01]  /*0860*/  LOP3.LUT R3, R3, 0xffffffc0, RZ, 0xc0, !PT ;  /* 0xffffffc003037812 */ /* 0x000fe200078ec0ff */
[----:B---3--:R-:W-:Y:S01]  /*0870*/  IMAD.SHL.U32 R7, R33, 0x40000, RZ ;  /* 0x0004000021077824 */ /* 0x008fe200078e00ff */
[----:B------:R-:W-:-:S02]  /*0880*/  LOP3.LUT R10, R10, 0x7ffe00, RZ, 0xc0, !PT ;  /* 0x007ffe000a0a7812 */ /* 0x000fc400078ec0ff */
[----:B------:R-:W-:Y:S01]  /*0890*/  LOP3.LUT R21, R8, 0x10000, RZ, 0xc0, !PT ;  /* 0x0001000008157812 */ /* 0x000fe200078ec0ff */
[----:B------:R-:W-:Y:S01]  /*08a0*/  IMAD.IADD R8, R2, 0x1, -R3 ;  /* 0x0000000102087824 */ /* 0x000fe200078e0a03 */
[----:B------:R-:W-:Y:S01]  /*08b0*/  LOP3.LUT R3, R52, R7, RZ, 0xfc, !PT ;  /* 0x0000000734037212 */ /* 0x000fe200078efcff */
[----:B------:R-:W-:Y:S01]  /*08c0*/  IMAD.IADD R10, R9, 0x1, -R10 ;  /* 0x00000001090a7824 */ /* 0x000fe200078e0a0a */
[----:B------:R-:W-:Y:S01]  /*08d0*/  LOP3.LUT R47, R6, 0x18, R32, 0x78, !PT ;  /* 0x00000018062f7812 */ /* 0x000fe200078e7820 */
[C---:B------:R-:W-:Y:S01]  /*08e0*/  IMAD R15, R12.reuse, 0x200, R7 ;  /* 0x000002000c0f7824 */ /* 0x040fe200078e0207 */
[C---:B------:R-:W-:Y:S01]  /*08f0*/  LOP3.LUT R50, R51.reuse, 0x800, RZ, 0xfc, !PT ;  /* 0x0000080033327812 */ /* 0x040fe200078efcff */
[----:B------:R-:W-:Y:S01]  /*0900*/  IMAD R14, R12, 0x200, R3 ;  /* 0x000002000c0e7824 */ /* 0x000fe200078e0203 */
[C---:B------:R-:W-:Y:S01]  /*0910*/  LOP3.LUT R49, R51.reuse, 0x1000, RZ, 0xfc, !PT ;  /* 0x0000100033317812 */ /* 0x040fe200078efcff */
[----:B------:R-:W-:Y:S01]  /*0920*/  IMAD.IADD R21, R8, 0x1, R21 ;  /* 0x0000000108157824 */ /* 0x000fe200078e0215 */
[----:B------:R-:W-:Y:S01]  /*0930*/  LOP3.LUT R48, R51, 0x1800, RZ, 0xfc, !PT ;  /* 0x0000180033307812 */ /* 0x000fe200078efcff */
[----:B------:R-:W-:Y:S01]  /*0940*/  IMAD R9, R33, 0x40, R8 ;  /* 0x0000004021097824 */ /* 0x000fe200078e0208 */
[----:B------:R-:W-:Y:S01]  /*0950*/  LOP3.LUT R8, R54, 0x40, RZ, 0xc0, !PT ;  /* 0x0000004036087812 */ /* 0x000fe200078ec0ff */
[----:B------:R-:W-:-:S02]  /*0960*/  IMAD R6, R11, 0x200, R3 ;  /* 0x000002000b067824 */ /* 0x000fc400078e0203 */
[C-C-:B------:R-:W-:Y:S02]  /*0970*/  IMAD R16, R13.reuse, 0x200, R3.reuse ;  /* 0x000002000d107824 */ /* 0x140fe400078e0203 */
[----:B------:R-:W-:Y:S02]  /*0980*/  IMAD R12, R10, 0x200, R3 ;  /* 0x000002000a0c7824 */ /* 0x000fe400078e0203 */
[----:B------:R-:W-:Y:S02]  /*0990*/  IMAD.MOV.U32 R3, RZ, RZ, 0x2 ;  /* 0x00000002ff037424 */ /* 0x000fe400078e00ff */
[----:B------:R-:W-:Y:S02]  /*09a0*/  IMAD R13, R13, 0x200, R7 ;  /* 0x000002000d0d7824 */ /* 0x000fe400078e0207 */
[----:B------:R-:W-:Y:S02]  /*09b0*/  IMAD R47, R18, 0x20, R47 ;  /* 0x00000020122f7824 */ /* 0x000fe400078e022f */
[--C-:B------:R-:W-:Y:S01]  /*09c0*/  IMAD R10, R10, 0x200, R7.reuse ;  /* 0x000002000a0a7824 */ /* 0x100fe200078e0207 */
[----:B------:R-:W-:Y:S01]  /*09d0*/  IADD3 R13, R53, R13, R8 ;  /* 0x0000000d350d7210 */ /* 0x000fe20007ffe008 */
[----:B------:R-:W-:-:S02]  /*09e0*/  IMAD R11, R11, 0x200, R7 ;  /* 0x000002000b0b7824 */ /* 0x000fc400078e0207 */
[----:B------:R-:W-:Y:S01]  /*09f0*/  IMAD R18, R18, 0x1000, R9 ;  /* 0x0000100012127824 */ /* 0x000fe200078e0209 */
[C-C-:B------:R-:W-:Y:S01]  /*0a00*/  IADD3 R9, R53.reuse, R15, R8.reuse ;  /* 0x0000000f35097210 */ /* 0x140fe20007ffe008 */
[----:B------:R-:W-:Y:S01]  /*0a10*/  IMAD.WIDE R6, R6, R3, c[0x0][0x160] ;  /* 0x0000580006067625 */ /* 0x000fe200078e0203 */
[C-C-:B------:R-:W-:Y:S02]  /*0a20*/  IADD3 R10, R53.reuse, R10, R8.reuse ;  /* 0x0000000a350a7210 */ /* 0x140fe40007ffe008 */
[--C-:B------:R-:W-:Y:S01]  /*0a30*/  IADD3 R20, R4, R9, R5.reuse ;  /* 0x0000000904147210 */ /* 0x100fe20007ffe005 */
[----:B------:R-:W-:Y:S01]  /*0a40*/  IMAD.WIDE R14, R14, R3, c[0x0][0x160] ;  /* 0x000058000e0e7625 */ /* 0x000fe200078e0203 */
[----:B------:R1:W-:Y:S01]  /*0a50*/  LDGSTS.E.BYPASS.128 [R51], [R6.64] ;  /* 0x0000000006337fae */ /* 0x0003e2000b901c46 */
[----:B------:R-:W-:Y:S02]  /*0a60*/  IADD3 R11, R53, R11, R8 ;  /* 0x0000000b350b7210 */ /* 0x000fe40007ffe008 */
[----:B------:R-:W-:Y:S01]  /*0a70*/  IMAD.WIDE R16, R16, R3, c[0x0][0x160] ;  /* 0x0000580010107625 */ /* 0x000fe200078e0203 */
[----:B------:R2:W-:Y:S01]  /*0a80*/  LDGSTS.E.BYPASS.128 [R50], [R14.64] ;  /* 0x000000000e327fae */ /* 0x0005e2000b901c46 */
[----:B------:R-:W-:-:S02]  /*0a90*/  IADD3 R8, R4, R13, R5 ;  /* 0x0000000d04087210 */ /* 0x000fc40007ffe005 */
[-C--:B------:R-:W-:Y:S01]  /*0aa0*/  IMAD.WIDE R12, R12, R3.reuse, c[0x0][0x160] ;  /* 0x000058000c0c7625 */ /* 0x080fe200078e0203 */
[----:B------:R3:W-:Y:S01]  /*0ab0*/  LDGSTS.E.BYPASS.128 [R49], [R16.64] ;  /* 0x0000000010317fae */ /* 0x0007e2000b901c46 */
[--C-:B------:R-:W-:Y:S02]  /*0ac0*/  IADD3 R10, R4, R10, R5.reuse ;  /* 0x0000000a040a7210 */ /* 0x100fe40007ffe005 */
[----:B------:R-:W-:Y:S01]  /*0ad0*/  IMAD.SHL.U32 R47, R47, 0x2, RZ ;  /* 0x000000022f2f7824 */ /* 0x000fe200078e00ff */
[----:B------:R4:W-:Y:S01]  /*0ae0*/  LDGSTS.E.BYPASS.128 [R48], [R12.64] ;  /* 0x000000000c307fae */ /* 0x0009e2000b901c46 */
[----:B-1----:R-:W-:Y:S01]  /*0af0*/  IMAD.WIDE R6, R20, R3, c[0x0][0x160] ;  /* 0x0000580014067625 */ /* 0x002fe200078e0203 */
[C---:B------:R-:W-:Y:S02]  /*0b00*/  IADD3 R20, R18.reuse, 0x60000, RZ ;  /* 0x0006000012147810 */ /* 0x040fe40007ffe0ff */
[----:B--2---:R-:W-:Y:S01]  /*0b10*/  IADD3 R14, R18, 0x40000, RZ ;  /* 0x00040000120e7810 */ /* 0x004fe20007ffe0ff */
[----:B------:R-:W0:Y:S01]  /*0b20*/  LDGDEPBAR ;  /* 0x00000000000079af */ /* 0x000e220000000000 */
[----:B------:R-:W-:Y:S01]  /*0b30*/  IADD3 R22, R4, R11, R5 ;  /* 0x0000000b04167210 */ /* 0x000fe20007ffe005 */
[----:B------:R-:W-:Y:S01]  /*0b40*/  IMAD.WIDE R4, R8, R3, c[0x0][0x160] ;  /* 0x0000580008047625 */ /* 0x000fe200078e0203 */
[----:B---3--:R-:W-:-:S02]  /*0b50*/  IADD3 R16, R18, 0x20000, RZ ;  /* 0x0002000012107810 */ /* 0x008fc40007ffe0ff */
[----:B------:R-:W-:Y:S01]  /*0b60*/  IADD3 R6, P2, R6, 0x100, RZ ;  /* 0x0000010006067810 */ /* 0x000fe20007f5e0ff */
[----:B------:R-:W-:Y:S01]  /*0b70*/  IMAD.WIDE R18, R18, R3, c[0x0][0x168] ;  /* 0x00005a0012127625 */ /* 0x000fe200078e0203 */
[----:B------:R-:W-:-:S03]  /*0b80*/  IADD3 R4, P1, R4, 0x100, RZ ;  /* 0x0000010004047810 */ /* 0x000fc60007f3e0ff */
[-C--:B------:R-:W-:Y:S01]  /*0b90*/  IMAD.WIDE R16, R16, R3.reuse, c[0x0][0x168] ;  /* 0x00005a0010107625 */ /* 0x080fe200078e0203 */
[----:B------:R1:W-:Y:S03]  /*0ba0*/  LDGSTS.E.BYPASS.128 [R47+0x2000], [R18.64] ;  /* 0x02000000122f7fae */ /* 0x0003e6000b901c46 */
[-C--:B----4-:R-:W-:Y:S01]  /*0bb0*/  IMAD.WIDE R12, R14, R3.reuse, c[0x0][0x168] ;  /* 0x00005a000e0c7625 */ /* 0x090fe200078e0203 */
[----:B------:R1:W-:Y:S03]  /*0bc0*/  LDGSTS.E.BYPASS.128 [R47+0x2800], [R16.64] ;  /* 0x02800000102f7fae */ /* 0x0003e6000b901c46 */
[-C--:B------:R-:W-:Y:S01]  /*0bd0*/  IMAD.WIDE R14, R20, R3.reuse, c[0x0][0x168] ;  /* 0x00005a00140e7625 */ /* 0x080fe200078e0203 */
[----:B------:R2:W-:Y:S03]  /*0be0*/  LDGSTS.E.BYPASS.128 [R47+0x3000], [R12.64] ;  /* 0x030000000c2f7fae */ /* 0x0005e6000b901c46 */
[----:B------:R-:W-:Y:S01]  /*0bf0*/  IMAD R20, R56, 0x1000, R21 ;  /* 0x0000100038147824 */ /* 0x000fe200078e0215 */
[----:B------:R3:W-:Y:S01]  /*0c00*/  LDGSTS.E.BYPASS.128 [R47+0x3800], [R14.64] ;  /* 0x038000000e2f7fae */ /* 0x0007e2000b901c46 */
[----:B------:R-:W-:-:S03]  /*0c10*/  IMAD.WIDE R10, R10, R3, c[0x0][0x160] ;  /* 0x000058000a0a7625 */ /* 0x000fc600078e0203 */
[----:B------:R-:W0:Y:S01]  /*0c20*/  LDGDEPBAR ;  /* 0x00000000000079af */ /* 0x000e220000000000 */
[-C--:B------:R-:W-:Y:S01]  /*0c30*/  IMAD.WIDE R8, R22, R3.reuse, c[0x0][0x160] ;  /* 0x0000580016087625 */ /* 0x080fe200078e0203 */
[----:B------:R-:W-:Y:S01]  /*0c40*/  IADD3 R10, P0, R10, 0x100, RZ ;  /* 0x000001000a0a7810 */ /* 0x000fe20007f1e0ff */
[----:B--2---:R-:W-:Y:S02]  /*0c50*/  CS2R R12, SRZ ;  /* 0x00000000000c7805 */ /* 0x004fe4000001ff00 */
[----:B------:R-:W-:Y:S01]  /*0c60*/  IMAD R20, R33, 0x40, R20 ;  /* 0x0000004021147824 */ /* 0x000fe200078e0214 */
[----:B------:R-:W-:Y:S01]  /*0c70*/  IADD3 R8, P3, R8, 0x100, RZ ;  /* 0x0000010008087810 */ /* 0x000fe20007f7e0ff */
[----:B------:R-:W-:Y:S01]  /*0c80*/  IMAD.X R11, RZ, RZ, R11, P0 ;  /* 0x000000ffff0b7224 */ /* 0x000fe200000e060b */
[----:B---3--:R-:W-:Y:S01]  /*0c90*/  CS2R R14, SRZ ;  /* 0x00000000000e7805 */ /* 0x008fe2000001ff00 */
[----:B------:R-:W-:Y:S01]  /*0ca0*/  IMAD.X R5, RZ, RZ, R5, P1 ;  /* 0x000000ffff057224 */ /* 0x000fe200008e0605 */
[C---:B------:R-:W-:Y:S01]  /*0cb0*/  IADD3 R68, R20.reuse, 0x60000, RZ ;  /* 0x0006000014447810 */ /* 0x040fe20007ffe0ff */
[----:B------:R-:W-:Y:S01]  /*0cc0*/  IMAD.X R7, RZ, RZ, R7, P2 ;  /* 0x000000ffff077224 */ /* 0x000fe200010e0607 */
[C---:B------:R-:W-:Y:S01]  /*0cd0*/  IADD3 R66, R20.reuse, 0x40000, RZ ;  /* 0x0004000014427810 */ /* 0x040fe20007ffe0ff */
[----:B------:R-:W-:Y:S01]  /*0ce0*/  IMAD.X R9, RZ, RZ, R9, P3 ;  /* 0x000000ffff097224 */ /* 0x000fe200018e0609 */
[C---:B------:R-:W-:Y:S01]  /*0cf0*/  IADD3 R64, R20.reuse, 0x20000, RZ ;  /* 0x0002000014407810 */ /* 0x040fe20007ffe0ff */
[----:B------:R-:W-:-:S04]  /*0d00*/  IMAD.WIDE R62, R20, R3, c[0x2][0x0] ;  /* 0x00800000143e7625 */ /* 0x000fc800078e0203 */
[----:B------:R-:W-:-:S04]  /*0d10*/  IMAD.WIDE R68, R68, R3, c[0x2][0x0] ;  /* 0x0080000044447625 */ /* 0x000fc800078e0203 */
[----:B------:R-:W-:-:S04]  /*0d20*/  IMAD.WIDE R66, R66, R3, c[0x2][0x0] ;  /* 0x0080000042427625 */ /* 0x000fc800078e0203 */
[----:B-1----:R-:W-:-:S04]  /*0d30*/  IMAD.WIDE R64, R64, R3, c[0x2][0x0] ;  /* 0x0080000040407625 */ /* 0x002fc800078e0203 */
.L_x_0:
[----:B------:R-:W-:-:S04]  /*0d40*/  DEPBAR.LE SB0, 0x0 ;  /* 0x000080000000791a */ /* 0x000fc80000000000 */
[----:B------:R-:W-:Y:S01]  /*0d50*/  UIADD3 UR5, UR4, 0x1, URZ ;  /* 0x0000000104057890 */ /* 0x000fe2000fffe03f */
[----:B------:R-:W-:Y:S01]  /*0d60*/  BAR.SYNC.DEFER_BLOCKING 0x0 ;  /* 0x0000000000007b1d */ /* 0x000fe20000010000 */
[----:B------:R-:W-:Y:S01]  /*0d70*/  UISETP.GT.U32.AND UP0, UPT, UR4, 0x7ffffffe, UPT ;  /* 0x7ffffffe0400788c */ /* 0x000fe2000bf04070 */
[C---:B------:R-:W-:Y:S02]  /*0d80*/  ISETP.GE.U32.AND P0, PT, R36.reuse, 0x180, PT ;  /* 0x000001802400780c */ /* 0x040fe40003f06070 */
[----:B------:R-:W-:Y:S01]  /*0d90*/  IADD3 R36, R36, 0x80, RZ ;  /* 0x0000008024247810 */ /* 0x000fe20007ffe0ff */
[----:B------:R-:W-:-:S04]  /*0da0*/  USEL UR4, UR5, URZ, UP0 ;  /* 0x0000003f05047287 */ /* 0x000fc80008000000 */
[----:B------:R-:W-:-:S06]  /*0db0*/  USHF.L.U32 UR5, UR4, 0xd, URZ ;  /* 0x0000000d04057899 */ /* 0x000fcc000800063f */
[----:B--2---:R-:W-:Y:S02]  /*0dc0*/  LEA R20, R38, UR5, 0x1 ;  /* 0x0000000526147c11 */ /* 0x004fe4000f8e08ff */
[----:B------:R-:W-:Y:S02]  /*0dd0*/  LEA R24, R37, UR5, 0x1 ;  /* 0x0000000525187c11 */ /* 0x000fe4000f8e08ff */
[----:B------:R-:W-:Y:S02]  /*0de0*/  LEA R60, R46, UR5, 0x1 ;  /* 0x000000052e3c7c11 */ /* 0x000fe4000f8e08ff */
[----:B------:R-:W-:-:S03]  /*0df0*/  LEA R61, R35, UR5, 0x1 ;  /* 0x00000005233d7c11 */ /* 0x000fc6000f8e08ff */
[----:B------:R1:W-:Y:S04]  /*0e00*/  LDSM.16.M88.4 R16, [R60] ;  /* 0x000000003c10783b */ /* 0x0003e80000000200 */
[----:B------:R-:W2:Y:S04]  /*0e10*/  LDSM.16.MT88.4 R20, [R20+0x2000] ;  /* 0x002000001414783b */ /* 0x000ea80000004200 */
[----:B------:R-:W3:Y:S01]  /*0e20*/  LDSM.16.MT88.4 R24, [R24+0x2000] ;  /* 0x002000001818783b */ /* 0x000ee20000004200 */
[----:B-1----:R-:W-:Y:S01]  /*0e30*/  LEA R60, R34, UR5, 0x1 ;  /* 0x00000005223c7c11 */ /* 0x002fe2000f8e08ff */
[C---:B--2---:R-:W-:Y:S08]  /*0e40*/  HMMA.16816.F32.BF16 R28, R16.reuse, R20, R28 ;  /* 0x00000014101c723c */ /* 0x044ff0000004181c */
[----:B---3--:R-:W-:Y:S07]  /*0e50*/  HMMA.16816.F32.BF16 R12, R16, R24, R12 ;  /* 0x00000018100c723c */ /* 0x008fee000004180c */
[----:B------:R-:W-:-:S06]  /*0e60*/  LEA R16, R45, UR5, 0x1 ;  /* 0x000000052d107c11 */ /* 0x000fcc000f8e08ff */
[----:B------:R-:W1:Y:S03]  /*0e70*/  LDSM.16.M88.4 R16, [R16] ;  /* 0x000000001010783b */ /* 0x000e660000000200 */
[C---:B-1----:R-:W-:Y:S07]  /*0e80*/  HMMA.16816.F32.BF16 R20, R16.reuse, R22, R28 ;  /* 0x000000161014723c */ /* 0x042fee000004181c */
[----:B------:R-:W-:Y:S01]  /*0e90*/  LEA R28, R44, UR5, 0x1 ;  /* 0x000000052c1c7c11 */ /* 0x000fe2000f8e08ff */
[----:B------:R-:W-:Y:S01]  /*0ea0*/  HMMA.16816.F32.BF16 R24, R16, R26, R12 ;  /* 0x0000001a1018723c */ /* 0x000fe2000004180c */
[----:B------:R-:W-:Y:S04]  /*0eb0*/  LDSM.16.MT88.4 R12, [R61+0x2800] ;  /* 0x002800003d0c783b */ /* 0x000fe80000004200 */
[----:B------:R-:W1:Y:S04]  /*0ec0*/  LDSM.16.M88.4 R28, [R28] ;  /* 0x000000001c1c783b */ /* 0x000e680000000200 */
[----:B------:R-:W2:Y:S07]  /*0ed0*/  LDSM.16.MT88.4 R16, [R60+0x2800] ;  /* 0x002800003c10783b */ /* 0x000eae0000004200 */
[C---:B-1----:R-:W-:Y:S08]  /*0ee0*/  HMMA.16816.F32.BF16 R20, R28.reuse, R12, R20 ;  /* 0x0000000c1c14723c */ /* 0x042ff00000041814 */
[----:B--2---:R-:W-:Y:S07]  /*0ef0*/  HMMA.16816.F32.BF16 R24, R28, R16, R24 ;  /* 0x000000101c18723c */ /* 0x004fee0000041818 */
[----:B------:R-:W-:-:S02]  /*0f00*/  LEA R29, R43, UR5, 0x1 ;  /* 0x000000052b1d7c11 */ /* 0x000fc4000f8e08ff */
[----:B------:R-:W-:-:S04]  /*0f10*/  LEA R16, R42, UR5, 0x1 ;  /* 0x000000052a107c11 */ /* 0x000fc8000f8e08ff */
[----:B------:R-:W1:Y:S03]  /*0f20*/  LDSM.16.M88.4 R28, [R29] ;  /* 0x000000001d1c783b */ /* 0x000e660000000200 */
[C---:B-1----:R-:W-:Y:S01]  /*0f30*/  HMMA.16816.F32.BF16 R20, R28.reuse, R14, R20 ;  /* 0x0000000e1c14723c */ /* 0x042fe20000041814 */
[----:B------:R-:W-:Y:S07]  /*0f40*/  LDSM.16.MT88.4 R12, [R61+0x3000] ;  /* 0x003000003d0c783b */ /* 0x000fee0000004200 */
[----:B------:R-:W-:Y:S01]  /*0f50*/  HMMA.16816.F32.BF16 R24, R28, R18, R24 ;  /* 0x000000121c18723c */ /* 0x000fe20000041818 */
[----:B------:R-:W1:-:S15]  /*0f60*/  LDSM.16.M88.4 R16, [R16] ;  /* 0x000000001010783b */ /* 0x000e5e0000000200 */
[C---:B-1----:R-:W-:Y:S01]  /*0f70*/  HMMA.16816.F32.BF16 R28, R16.reuse, R12, R20 ;  /* 0x0000000c101c723c */ /* 0x042fe20000041814 */
[----:B------:R-:W1:Y:S07]  /*0f80*/  LDSM.16.MT88.4 R20, [R60+0x3000] ;  /* 0x003000003c14783b */ /* 0x000e6e0000004200 */
[----:B-1----:R-:W-:Y:S07]  /*0f90*/  HMMA.16816.F32.BF16 R24, R16, R20, R24 ;  /* 0x000000141018723c */ /* 0x002fee0000041818 */
[----:B------:R-:W-:-:S02]  /*0fa0*/  LEA R17, R41, UR5, 0x1 ;  /* 0x0000000529117c11 */ /* 0x000fc4000f8e08ff */
[----:B------:R-:W-:-:S04]  /*0fb0*/  LEA R20, R40, UR5, 0x1 ;  /* 0x0000000528147c11 */ /* 0x000fc8000f8e08ff */
[----:B------:R-:W1:Y:S03]  /*0fc0*/  LDSM.16.M88.4 R16, [R17] ;  /* 0x000000001110783b */ /* 0x000e660000000200 */
[C---:B-1----:R-:W-:Y:S01]  /*0fd0*/  HMMA.16816.F32.BF16 R28, R16.reuse, R14, R28 ;  /* 0x0000000e101c723c */ /* 0x042fe2000004181c */
[----:B------:R-:W-:Y:S07]  /*0fe0*/  LDSM.16.MT88.4 R12, [R61+0x3800] ;  /* 0x003800003d0c783b */ /* 0x000fee0000004200 */
[----:B------:R-:W-:Y:S01]  /*0ff0*/  HMMA.16816.F32.BF16 R24, R16, R22, R24 ;  /* 0x000000161018723c */ /* 0x000fe20000041818 */
[----:B------:R-:W1:Y:S04]  /*1000*/  LDSM.16.M88.4 R20, [R20] ;  /* 0x000000001414783b */ /* 0x000e680000000200 */
[----:B------:R-:W2:Y:S11]  /*1010*/  LDSM.16.MT88.4 R16, [R60+0x3800] ;  /* 0x003800003c10783b */ /* 0x000eb60000004200 */
[C---:B-1----:R-:W-:Y:S08]  /*1020*/  HMMA.16816.F32.BF16 R28, R20.reuse, R12, R28 ;  /* 0x0000000c141c723c */ /* 0x042ff0000004181c */
[----:B--2---:R-:W-:Y:S07]  /*1030*/  HMMA.16816.F32.BF16 R24, R20, R16, R24 ;  /* 0x000000101418723c */ /* 0x004fee0000041818 */
[----:B------:R-:W-:-:S02]  /*1040*/  LEA R21, R39, UR5, 0x1 ;  /* 0x0000000527157c11 */ /* 0x000fc4000f8e08ff */
[----:B------:R-:W-:-:S04]  /*1050*/  IADD3 R16, P3, R68, UR8, RZ ;  /* 0x0000000844107c10 */ /* 0x000fc8000ff7e0ff */
[----:B------:R-:W1:Y:S01]  /*1060*/  LDSM.16.M88.4 R20, [R21] ;  /* 0x000000001514783b */ /* 0x000e620000000200 */
[----:B------:R-:W-:-:S03]  /*1070*/  IADD3.X R17, R69, UR9, RZ, P3, !PT ;  /* 0x0000000945117c10 */ /* 0x000fc60009ffe4ff */
[----:B------:R-:W-:Y:S06]  /*1080*/  BAR.SYNC.DEFER_BLOCKING 0x0 ;  /* 0x0000000000007b1d */ /* 0x000fec0000010000 */
[----:B------:R-:W-:Y:S01]  /*1090*/  @!PT LDS RZ, [RZ] ;  /* 0x00000000fffff984 */ /* 0x000fe20000000800 */
[----:B------:R-:W-:Y:S01]  /*10a0*/  @!PT LDS RZ, [RZ] ;  /* 0x00000000fffff984 */ /* 0x000fe20000000800 */
[----:B------:R-:W-:Y:S01]  /*10b0*/  @!PT LDS RZ, [RZ] ;  /* 0x00000000fffff984 */ /* 0x000fe20000000800 */
[----:B------:R2:W-:Y:S04]  /*10c0*/  LDGSTS.E.BYPASS.128 [R51], [R8.64], !P0 ;  /* 0x0000000008337fae */ /* 0x0005e8000c101c46 */
[----:B------:R3:W-:Y:S04]  /*10d0*/  LDGSTS.E.BYPASS.128 [R50], [R6.64], !P0 ;  /* 0x0000000006327fae */ /* 0x0007e8000c101c46 */
[----:B------:R4:W-:Y:S01]  /*10e0*/  LDGSTS.E.BYPASS.128 [R49], [R4.64], !P0 ;  /* 0x0000000004317fae */ /* 0x0009e2000c101c46 */
[----:B-1----:R-:W-:Y:S03]  /*10f0*/  HMMA.16816.F32.BF16 R28, R20, R14, R28 ;  /* 0x0000000e141c723c */ /* 0x002fe6000004181c */
[----:B------:R1:W-:Y:S01]  /*1100*/  LDGSTS.E.BYPASS.128 [R48], [R10.64], !P0 ;  /* 0x000000000a307fae */ /* 0x0003e2000c101c46 */
[----:B--2---:R-:W-:-:S02]  /*1110*/  IADD3 R8, P4, R8, 0x100, RZ ;  /* 0x0000010008087810 */ /* 0x004fc40007f9e0ff */
[----:B---3--:R-:W-:Y:S01]  /*1120*/  IADD3 R6, P3, R6, 0x100, RZ ;  /* 0x0000010006067810 */ /* 0x008fe20007f7e0ff */
[----:B------:R-:W0:Y:S02]  /*1130*/  LDGDEPBAR ;  /* 0x00000000000079af */ /* 0x000e240000000000 */
[----:B------:R-:W-:Y:S01]  /*1140*/  IMAD.X R9, RZ, RZ, R9, P4 ;  /* 0x000000ffff097224 */ /* 0x000fe200020e0609 */
[----:B------:R-:W-:Y:S01]  /*1150*/  HMMA.16816.F32.BF16 R12, R20, R18, R24 ;  /* 0x00000012140c723c */ /* 0x000fe20000041818 */
[----:B------:R-:W-:-:S06]  /*1160*/  IMAD.X R7, RZ, RZ, R7, P3 ;  /* 0x000000ffff077224 */ /* 0x000fcc00018e0607 */
[----:B------:R-:W-:Y:S02]  /*1170*/  IADD3 R22, P1, R62, UR8, RZ ;  /* 0x000000083e167c10 */ /* 0x000fe4000ff3e0ff */
[----:B------:R-:W-:Y:S02]  /*1180*/  IADD3 R18, P2, R66, UR8, RZ ;  /* 0x0000000842127c10 */ /* 0x000fe4000ff5e0ff */
[----:B------:R-:W-:Y:S02]  /*1190*/  IADD3.X R23, R63, UR9, RZ, P1, !PT ;  /* 0x000000093f177c10 */ /* 0x000fe40008ffe4ff */
[----:B------:R-:W-:Y:S01]  /*11a0*/  IADD3 R20, P1, R64, UR8, RZ ;  /* 0x0000000840147c10 */ /* 0x000fe2000ff3e0ff */
[----:B------:R-:W-:Y:S01]  /*11b0*/  UIADD3 UR8, UP0, UR8, 0x100000, URZ ;  /* 0x0010000008087890 */ /* 0x000fe2000ff1e03f */
[----:B------:R-:W-:Y:S01]  /*11c0*/  IADD3.X R19, R67, UR9, RZ, P2, !PT ;  /* 0x0000000943137c10 */ /* 0x000fe200097fe4ff */
[----:B------:R2:W-:Y:S01]  /*11d0*/  LDGSTS.E.BYPASS.128 [R47+0x2000], [R22.64], !P0 ;  /* 0x02000000162f7fae */ /* 0x0005e2000c101c46 */
[----:B------:R-:W-:Y:S01]  /*11e0*/  IADD3.X R21, R65, UR9, RZ, P1, !PT ;  /* 0x0000000941157c10 */ /* 0x000fe20008ffe4ff */
[----:B------:R-:W-:Y:S01]  /*11f0*/  UIADD3.X UR9, URZ, UR9, URZ, UP0, !UPT ;  /* 0x000000093f097290 */ /* 0x000fe200087fe43f */
[----:B-1----:R-:W-:-:S02]  /*1200*/  IADD3 R10, P1, R10, 0x100, RZ ;  /* 0x000001000a0a7810 */ /* 0x002fc40007f3e0ff */
[----:B----4-:R-:W-:Y:S01]  /*1210*/  IADD3 R4, P2, R4, 0x100, RZ ;  /* 0x0000010004047810 */ /* 0x010fe20007f5e0ff */
[----:B------:R2:W-:Y:S02]  /*1220*/  LDGSTS.E.BYPASS.128 [R47+0x2800], [R20.64], !P0 ;  /* 0x02800000142f7fae */ /* 0x0005e4000c101c46 */
[----:B------:R-:W-:Y:S02]  /*1230*/  IMAD.X R11, RZ, RZ, R11, P1 ;  /* 0x000000ffff0b7224 */ /* 0x000fe400008e060b */
[----:B------:R2:W-:Y:S01]  /*1240*/  LDGSTS.E.BYPASS.128 [R47+0x3000], [R18.64], !P0 ;  /* 0x03000000122f7fae */ /* 0x0005e2000c101c46 */
[----:B------:R-:W-:-:S03]  /*1250*/  IMAD.X R5, RZ, RZ, R5, P2 ;  /* 0x000000ffff057224 */ /* 0x000fc600010e0605 */
[----:B------:R2:W-:Y:S04]  /*1260*/  LDGSTS.E.BYPASS.128 [R47+0x3800], [R16.64], !P0 ;  /* 0x03800000102f7fae */ /* 0x0005e8000c101c46 */
[----:B------:R-:W0:Y:S01]  /*1270*/  LDGDEPBAR ;  /* 0x00000000000079af */ /* 0x000e220000000000 */
[----:B------:R-:W-:Y:S05]  /*1280*/  @!P0 BRA `(.L_x_0) ;  /* 0xfffffab000008947 */ /* 0x000fea000383ffff */
[----:B------:R-:W-:Y:S01]  /*1290*/  IMAD.SHL.U32 R32, R32, 0x2, RZ ;  /* 0x0000000220207824 */ /* 0x000fe200078e00ff */
[----:B------:R-:W-:Y:S01]  /*12a0*/  LOP3.LUT R4, R54, 0x300, RZ, 0xc0, !PT ;  /* 0x0000030036047812 */ /* 0x000fe200078ec0ff */
[----:B------:R-:W-:Y:S01]  /*12b0*/  IMAD.SHL.U32 R59, R59, 0x8, RZ ;  /* 0x000000083b3b7824 */ /* 0x000fe200078e00ff */
[----:B------:R-:W-:-:S04]  /*12c0*/  DEPBAR.LE SB0, 0x0 ;  /* 0x000080000000791a */ /* 0x000fc80000000000 */
[----:B------:R-:W-:Y:S01]  /*12d0*/  LOP3.LUT R53, R53, 0x6, R32, 0xf8, !PT ;  /* 0x0000000635357812 */ /* 0x000fe200078ef820 */
[----:B------:R-:W-:Y:S01]  /*12e0*/  IMAD.SHL.U32 R5, R58, 0x8, RZ ;  /* 0x000000083a057824 */ /* 0x000fe200078e00ff */
[--C-:B------:R-:W-:Y:S02]  /*12f0*/  LOP3.LUT R4, R4, R52, R59.reuse, 0xfe, !PT ;  /* 0x0000003404047212 */ /* 0x100fe400078efe3b */
[----:B------:R-:W-:Y:S02]  /*1300*/  LOP3.LUT R54, R53, 0x40, R54, 0xf8, !PT ;  /* 0x0000004035367812 */ /* 0x000fe400078ef836 */
[----:B------:R-:W-:Y:S02]  /*1310*/  SHF.R.U32.HI R6, RZ, 0x1, R4 ;  /* 0x00000001ff067819 */ /* 0x000fe40000011604 */
[----:B------:R-:W-:Y:S02]  /*1320*/  LOP3.LUT R54, R57, R54, R59, 0xfe, !PT ;  /* 0x0000003639367212 */ /* 0x000fe400078efe3b */
[----:B------:R-:W-:-:S02]  /*1330*/  LOP3.LUT R7, R6, 0x1f0, RZ, 0xc0, !PT ;  /* 0x000001f006077812 */ /* 0x000fc400078ec0ff */
[----:B------:R-:W-:Y:S02]  /*1340*/  LOP3.LUT R5, R54, R5, RZ, 0x3c, !PT ;  /* 0x0000000536057212 */ /* 0x000fe400078e3cff */
[----:B--2---:R-:W-:Y:S01]  /*1350*/  F2FP.BF16.PACK_AB R16, R13, R12 ;  /* 0x0000000c0d10723e */ /* 0x004fe200000010ff */
[----:B------:R-:W-:Y:S01]  /*1360*/  IMAD R12, R4, 0x2, R7 ;  /* 0x00000002040c7824 */ /* 0x000fe200078e0207 */
[C---:B------:R-:W-:Y:S02]  /*1370*/  LOP3.LUT R6, R5.reuse, 0x100, RZ, 0x3c, !PT ;  /* 0x0000010005067812 */ /* 0x040fe400078e3cff */
[----:B------:R-:W-:Y:S02]  /*1380*/  LOP3.LUT R8, R5, 0x110, RZ, 0x3c, !PT ;  /* 0x0000011005087812 */ /* 0x000fe400078e3cff */
[----:B------:R-:W-:Y:S02]  /*1390*/  SHF.R.U32.HI R4, RZ, 0x1, R5 ;  /* 0x00000001ff047819 */ /* 0x000fe40000011605 */
[----:B------:R-:W-:-:S02]  /*13a0*/  SHF.R.U32.HI R7, RZ, 0x1, R6 ;  /* 0x00000001ff077819 */ /* 0x000fc40000011606 */
[----:B------:R-:W-:Y:S02]  /*13b0*/  SHF.R.U32.HI R10, RZ, 0x1, R8 ;  /* 0x00000001ff0a7819 */ /* 0x000fe40000011608 */
[----:B------:R-:W-:Y:S02]  /*13c0*/  LOP3.LUT R4, R4, 0x7ffffff0, RZ, 0xc0, !PT ;  /* 0x7ffffff004047812 */ /* 0x000fe400078ec0ff */
[----:B------:R-:W-:Y:S02]  /*13d0*/  LOP3.LUT R7, R7, 0x7ffffff0, RZ, 0xc0, !PT ;  /* 0x7ffffff007077812 */ /* 0x000fe400078ec0ff */
[C---:B------:R-:W-:Y:S01]  /*13e0*/  LOP3.LUT R9, R5.reuse, 0x10, RZ, 0x3c, !PT ;  /* 0x0000001005097812 */ /* 0x040fe200078e3cff */
[--C-:B------:R-:W-:Y:S01]  /*13f0*/  IMAD R5, R5, 0x2, R4.reuse ;  /* 0x0000000205057824 */ /* 0x100fe200078e0204 */
[----:B------:R-:W-:Y:S01]  /*1400*/  LOP3.LUT R11, R10, 0x7ffffff0, RZ, 0xc0, !PT ;  /* 0x7ffffff00a0b7812 */ /* 0x000fe200078ec0ff */
[----:B------:R-:W-:Y:S01]  /*1410*/  IMAD R7, R6, 0x2, R7 ;  /* 0x0000000206077824 */ /* 0x000fe200078e0207 */
[----:B------:R-:W-:Y:S01]  /*1420*/  F2FP.BF16.PACK_AB R28, R29, R28 ;  /* 0x0000001c1d1c723e */ /* 0x000fe200000010ff */
[----:B------:R-:W-:Y:S01]  /*1430*/  BAR.SYNC.DEFER_BLOCKING 0x0 ;  /* 0x0000000000007b1d */ /* 0x000fe20000010000 */
[----:B------:R-:W-:Y:S01]  /*1440*/  F2FP.BF16.PACK_AB R30, R31, R30 ;  /* 0x0000001e1f1e723e */ /* 0x000fe200000010ff */
[----:B------:R-:W-:Y:S01]  /*1450*/  IMAD R9, R9, 0x2, R4 ;  /* 0x0000000209097824 */ /* 0x000fe200078e0204 */
[----:B------:R-:W-:Y:S01]  /*1460*/  F2FP.BF16.PACK_AB R14, R15, R14 ;  /* 0x0000000e0f0e723e */ /* 0x000fe200000010ff */
[----:B------:R-:W-:Y:S01]  /*1470*/  IMAD R11, R8, 0x2, R11 ;  /* 0x00000002080b7824 */ /* 0x000fe200078e020b */
[----:B------:R-:W-:-:S02]  /*1480*/  LOP3.LUT R0, R0, R56, R55, 0xfe, !PT ;  /* 0x0000003800007212 */ /* 0x000fc400078efe37 */
[----:B------:R-:W-:-:S04]  /*1490*/  ISETP.GE.AND P0, PT, R2, 0x40, PT ;  /* 0x000000400200780c */ /* 0x000fc80003f06270 */
[----:B------:R-:W-:Y:S01]  /*14a0*/  ISETP.LT.AND P0, PT, R0, 0x200, !P0 ;  /* 0x000002000000780c */ /* 0x000fe20004701270 */
[----:B------:R1:W-:Y:S04]  /*14b0*/  STS [R5], R28 ;  /* 0x0000001c05007388 */ /* 0x0003e80000000800 */
[----:B------:R1:W-:Y:S04]  /*14c0*/  STS [R7], R30 ;  /* 0x0000001e07007388 */ /* 0x0003e80000000800 */
[----:B------:R1:W-:Y:S04]  /*14d0*/  STS [R9], R16 ;  /* 0x0000001009007388 */ /* 0x0003e80000000800 */
[----:B------:R1:W-:Y:S04]  /*14e0*/  STS [R11], R14 ;  /* 0x0000000e0b007388 */ /* 0x0003e80000000800 */
[----:B------:R-:W-:Y:S06]  /*14f0*/  BAR.SYNC.DEFER_BLOCKING 0x0 ;  /* 0x0000000000007b1d */ /* 0x000fec0000010000 */
[----:B------:R-:W-:Y:S05]  /*1500*/  @!P0 EXIT ;  /* 0x000000000000894d */ /* 0x000fea0003800000 */
[----:B-1----:R-:W1:Y:S01]  /*1510*/  LDS.128 R12, [R12] ;  /* 0x000000000c0c7984 */ /* 0x002e620000000c00 */
[----:B------:R-:W-:-:S04]  /*1520*/  IMAD R33, R33, 0x8000, R2 ;  /* 0x0000800021217824 */ /* 0x000fc800078e0202 */
[----:B------:R-:W-:-:S04]  /*1530*/  IMAD R2, R0, 0x40, R33 ;  /* 0x0000004000027824 */ /* 0x000fc800078e0221 */
[----:B------:R-:W-:-:S05]  /*1540*/  IMAD.WIDE R2, R2, R3, c[0x0][0x170] ;  /* 0x00005c0002027625 */ /* 0x000fca00078e0203 */
[----:B-1----:R-:W-:Y:S01]  /*1550*/  STG.E.128 [R2.64], R12 ;  /* 0x0000000c02007986 */ /* 0x002fe2000c101d06 */
[----:B------:R-:W-:Y:S05]  /*1560*/  EXIT ;  /* 0x000000000000794d */ /* 0x000fea0003800000 */
.L_x_1:
[----:B------:R-:W-:-:S00]  /*1570*/  BRA `(.L_x_1) ;  /* 0xfffffff000007947 */ /* 0x000fc0000383ffff */
[----:B------:R-:W-:-:S00]  /*1580*/  NOP ;  /* 0x0000000000007918 */ /* 0x000fc00000000000 */
[----:B------:R-:W-:-:S00]  /*1590*/  NOP ;  /* 0x0000000000007918 */ /* 0x000fc00000000000 */
[----:B------:R-:W-:-:S00]  /*15a0*/  NOP ;  /* 0x0000000000007918 */ /* 0x000fc00000000000 */
[----:B------:R-:W-:-:S00]  /*15b0*/  NOP ;  /* 0x0000000000007918 */ /* 0x000fc00000000000 */
[----:B------:R-:W-:-:S00]  /*15c0*/  NOP ;  /* 0x0000000000007918 */ /* 0x000fc00000000000 */
[----:B------:R-:W-:-:S00]  /*15d0*/  NOP ;  /* 0x0000000000007918 */ /* 0x000fc00000000000 */
[----:B------:R-:W-:-:S00]  /*15e0*/  NOP ;  /* 0x0000000000007918 */ /* 0x000fc00000000000 */
[----:B------:R-:W-:-:S00]  /*15f0*/  NOP ;  /* 0x0000000000007918 */ /* 0x000fc00000000000 */
.L_x_2:


//--------------------- .nv.shared.triton_tem_fused_bmm_3 --------------------------
	.section	.nv.shared.triton_tem_fused_bmm_3,"aw",@nobits
	.sectionflags	@""
	.align	16
